//
// Generated by NVIDIA NVVM Compiler
//
// Compiler Build ID: CL-36424714
// Cuda compilation tools, release 13.0, V13.0.88
// Based on NVVM 20.0.0
//

.version 9.0
.target sm_100
.address_size 64

	// .globl	_Z6kernelv
.extern .func  (.param .b32 func_retval0) vprintf
(
	.param .b64 vprintf_param_0,
	.param .b64 vprintf_param_1
)
;
.global .align 1 .b8 $str[60] = {72, 101, 108, 108, 111, 44, 32, 119, 111, 114, 108, 100, 32, 102, 114, 111, 109, 32, 98, 108, 111, 99, 107, 32, 37, 100, 32, 111, 102, 32, 37, 100, 44, 32, 116, 104, 114, 101, 97, 100, 32, 37, 100, 32, 111, 102, 32, 37, 100, 44, 32, 71, 80, 85, 32, 37, 100, 33, 10};

.visible .entry _Z6kernelv()
{
	.local .align 8 .b8 	__local_depot0[24];
	.reg .b64 	%SP;
	.reg .b64 	%SPL;
	.reg .b32 	%r<8>;
	.reg .b64 	%rd<5>;

	mov.u64 	%SPL, __local_depot0;
	cvta.local.u64 	%SP, %SPL;
	add.u64 	%rd1, %SP, 0;
	add.u64 	%rd2, %SPL, 0;
	mov.u32 	%r1, %ctaid.x;
	mov.u32 	%r2, %nctaid.x;
	mov.u32 	%r3, %tid.x;
	mov.u32 	%r4, %ntid.x;
	st.local.v2.u32 	[%rd2], {%r1, %r2};
	st.local.v2.u32 	[%rd2+8], {%r3, %r4};
	mov.b32 	%r5, 1000;
	st.local.u32 	[%rd2+16], %r5;
	mov.u64 	%rd3, $str;
	cvta.global.u64 	%rd4, %rd3;
	{ // callseq 0, 0
	.param .b64 param0;
	st.param.b64 	[param0], %rd4;
	.param .b64 param1;
	st.param.b64 	[param1], %rd1;
	.param .b32 retval0;
	call.uni (retval0), 
	vprintf, 
	(
	param0, 
	param1
	);
	ld.param.b32 	%r6, [retval0];
	} // callseq 0
	ret;

}


// ===== COMPILED SASS (sm_100) =====

	.target	sm_100

	.elftype	@"ET_EXEC"


//--------------------- .note.nv.tkinfo           --------------------------
	.section	.note.nv.tkinfo,"",@"SHT_NOTE"
	.sectionflags	@"SHF_NOTE_NV_TKINFO"
	.tkinfo
        /*0018*/ 	.word	0x00000002
        /*0030*/ 	.string	""
        /*0030*/ 	.string	"ptxas"
        /*0030*/ 	.string	"Cuda compilation tools, release 13.0, V13.0.88"
        /*0030*/ 	.string	"Build cuda_13.0.r13.0/compiler.36424714_0"
        /*0030*/ 	.string	"-arch sm_100 -m 64 "



//--------------------- .note.nv.cuinfo           --------------------------
	.section	.note.nv.cuinfo,"",@"SHT_NOTE"
	.sectionflags	@"SHF_NOTE_NV_CUINFO"
        /*0018*/ 	.short	0x0002
        /*001a*/ 	.short	0x0064
        /*001c*/ 	.short	0x0082
	.zero		2


//--------------------- .nv.info                  --------------------------
	.section	.nv.info,"",@"SHT_CUDA_INFO"
	.align	4


	//----- nvinfo : EIATTR_REGCOUNT
	.align		4
        /*0000*/ 	.byte	0x04, 0x2f
        /*0002*/ 	.short	(.L_2 - .L_1)
	.align		4
.L_1:
        /*0004*/ 	.word	index@(_Z6kernelv)
        /*0008*/ 	.word	0x00000018


	//----- nvinfo : EIATTR_FRAME_SIZE
	.align		4
.L_2:
        /*000c*/ 	.byte	0x04, 0x11
        /*000e*/ 	.short	(.L_4 - .L_3)
	.align		4
.L_3:
        /*0010*/ 	.word	index@(_Z6kernelv)
        /*0014*/ 	.word	0x00000018


	//----- nvinfo : EIATTR_MIN_STACK_SIZE
	.align		4
.L_4:
        /*0018*/ 	.byte	0x04, 0x12
        /*001a*/ 	.short	(.L_6 - .L_5)
	.align		4
.L_5:
        /*001c*/ 	.word	index@(_Z6kernelv)
        /*0020*/ 	.word	0x00000018
.L_6:


//--------------------- .nv.compat                --------------------------
	.section	.nv.compat,"",@"SHT_CUDA_COMPAT_INFO"
	.align	4
        /*0000*/ 	.byte	0x02, 0x09, 0x00, 0x00, 0x02, 0x02, 0x01, 0x00, 0x02, 0x05, 0x05, 0x00, 0x03, 0x07, 0x01, 0x01
        /*0010*/ 	.byte	0x02, 0x03, 0x00, 0x00, 0x02, 0x06, 0x01, 0x00, 0x04, 0x0b, 0x08, 0x00, 0x09, 0x00, 0x00, 0x00
        /*0020*/ 	.byte	0x00, 0x00, 0x00, 0x00


//--------------------- .nv.info._Z6kernelv       --------------------------
	.section	.nv.info._Z6kernelv,"",@"SHT_CUDA_INFO"
	.sectionflags	@""
	.align	4


	//----- nvinfo : EIATTR_CUDA_API_VERSION
	.align		4
        /*0000*/ 	.byte	0x04, 0x37
        /*0002*/ 	.short	(.L_8 - .L_7)
.L_7:
        /*0004*/ 	.word	0x00000082


	//----- nvinfo : EIATTR_SPARSE_MMA_MASK
	.align		4
.L_8:
        /*0008*/ 	.byte	0x03, 0x50
        /*000a*/ 	.short	0x0000


	//----- nvinfo : EIATTR_MAXREG_COUNT
	.align		4
        /*000c*/ 	.byte	0x03, 0x1b
        /*000e*/ 	.short	0x00ff


	//----- nvinfo : EIATTR_EXTERNS
	.align		4
        /*0010*/ 	.byte	0x04, 0x0f
        /*0012*/ 	.short	(.L_10 - .L_9)


	//   ....[0]....
	.align		4
.L_9:
        /*0014*/ 	.word	index@(vprintf)


	//----- nvinfo : EIATTR_MERCURY_ISA_VERSION
	.align		4
.L_10:
        /*0018*/ 	.byte	0x03, 0x5f
        /*001a*/ 	.short	0x0101


	//----- nvinfo : EIATTR_VRC_CTA_INIT_COUNT
	.align		4
        /*001c*/ 	.byte	0x02, 0x4a
	.zero		1
	.zero		1


	//----- nvinfo : EIATTR_SYSCALL_OFFSETS
	.align		4
        /*0020*/ 	.byte	0x04, 0x46
        /*0022*/ 	.short	(.L_12 - .L_11)


	//   ....[0]....
.L_11:
        /*0024*/ 	.word	0x00000140


	//----- nvinfo : EIATTR_EXIT_INSTR_OFFSETS
	.align		4
.L_12:
        /*0028*/ 	.byte	0x04, 0x1c
        /*002a*/ 	.short	(.L_14 - .L_13)


	//   ....[0]....
.L_13:
        /*002c*/ 	.word	0x00000150


	//----- nvinfo : EIATTR_SW_WAR
	.align		4
.L_14:
        /*0030*/ 	.byte	0x04, 0x36
        /*0032*/ 	.short	(.L_16 - .L_15)
.L_15:
        /*0034*/ 	.word	0x00000008
.L_16:


//--------------------- .nv.callgraph             --------------------------
	.section	.nv.callgraph,"",@"SHT_CUDA_CALLGRAPH"
	.align	4
	.sectionentsize	8
	.align		4
        /*0000*/ 	.word	0x00000000
	.align		4
        /*0004*/ 	.word	0xffffffff
	.align		4
        /*0008*/ 	.word	index@(_Z6kernelv)
	.align		4
        /*000c*/ 	.word	index@(vprintf)
	.align		4
        /*0010*/ 	.word	0x00000000
	.align		4
        /*0014*/ 	.word	0xfffffffe
	.align		4
        /*0018*/ 	.word	0x00000000
	.align		4
        /*001c*/ 	.word	0xfffffffd
	.align		4
        /*0020*/ 	.word	0x00000000
	.align		4
        /*0024*/ 	.word	0xfffffffc


//--------------------- .nv.constant4             --------------------------
	.section	.nv.constant4,"a",@progbits
	.align	8
	.align		8
.nv.constant4:
        /*0000*/ 	.dword	vprintf
	.align		8
        /*0008*/ 	.dword	$str


//--------------------- .text._Z6kernelv          --------------------------
	.section	.text._Z6kernelv,"ax",@progbits
	.align	128
        .global         _Z6kernelv
        .type           _Z6kernelv,@function
        .size           _Z6kernelv,(.L_x_2 - _Z6kernelv)
        .other          _Z6kernelv,@"STO_CUDA_ENTRY STV_DEFAULT"
_Z6kernelv:
.text._Z6kernelv:
[----:B------:R-:W0:Y:S01]  /*0000*/  LDC R1, c[0x0][0x37c] ;  /* 0x0000df00ff017b82 */ /* 0x000e220000000800 */
[----:B------:R-:W1:Y:S01]  /*0010*/  S2R R8, SR_CTAID.X ;  /* 0x0000000000087919 */ /* 0x000e620000002500 */
[----:B------:R-:W2:Y:S06]  /*0020*/  LDCU UR5, c[0x0][0x2fc] ;  /* 0x00005f80ff0577ac */ /* 0x000eac0008000800 */
[----:B------:R-:W1:Y:S01]  /*0030*/  LDC R9, c[0x0][0x370] ;  /* 0x0000dc00ff097b82 */ /* 0x000e620000000800 */
[----:B0-----:R-:W-:Y:S01]  /*0040*/  VIADD R1, R1, 0xffffffe8 ;  /* 0xffffffe801017836 */ /* 0x001fe20000000000 */
[----:B------:R-:W0:Y:S01]  /*0050*/  S2R R10, SR_TID.X ;  /* 0x00000000000a7919 */ /* 0x000e220000002100 */
[----:B------:R-:W-:Y:S01]  /*0060*/  IMAD.MOV.U32 R12, RZ, RZ, 0x3e8 ;  /* 0x000003e8ff0c7424 */ /* 0x000fe200078e00ff */
[----:B------:R-:W-:Y:S01]  /*0070*/  MOV R0, 0x0 ;  /* 0x0000000000007802 */ /* 0x000fe20000000f00 */
[----:B------:R-:W3:Y:S03]  /*0080*/  LDCU UR4, c[0x0][0x2f8] ;  /* 0x00005f00ff0477ac */ /* 0x000ee60008000800 */
[----:B------:R-:W0:Y:S01]  /*0090*/  LDC R11, c[0x0][0x360] ;  /* 0x0000d800ff0b7b82 */ /* 0x000e220000000800 */
[----:B------:R4:W-:Y:S01]  /*00a0*/  STL [R1+0x10], R12 ;  /* 0x0000100c01007387 */ /* 0x0009e20000100800 */
[----:B------:R-:W5:Y:S06]  /*00b0*/  LDCU.64 UR6, c[0x4][0x8] ;  /* 0x01000100ff0677ac */ /* 0x000f6c0008000a00 */
[----:B------:R4:W4:Y:S01]  /*00c0*/  LDC.64 R2, c[0x4][R0] ;  /* 0x0100000000027b82 */ /* 0x0009220000000a00 */
[----:B---3--:R-:W-:-:S04]  /*00d0*/  IADD3 R6, P0, PT, R1, UR4, RZ ;  /* 0x0000000401067c10 */ /* 0x008fc8000ff1e0ff */
[----:B--2---:R-:W-:Y:S01]  /*00e0*/  IADD3.X R7, PT, PT, RZ, UR5, RZ, P0, !PT ;  /* 0x00000005ff077c10 */ /* 0x004fe200087fe4ff */
[----:B-----5:R-:W-:Y:S01]  /*00f0*/  IMAD.U32 R5, RZ, RZ, UR7 ;  /* 0x00000007ff057e24 */ /* 0x020fe2000f8e00ff */
[----:B------:R-:W-:Y:S01]  /*0100*/  MOV R4, UR6 ;  /* 0x0000000600047c02 */ /* 0x000fe20008000f00 */
[----:B-1----:R1:W-:Y:S04]  /*0110*/  STL.64 [R1], R8 ;  /* 0x0000000801007387 */ /* 0x0023e80000100a00 */
[----:B0-----:R1:W-:Y:S02]  /*0120*/  STL.64 [R1+0x8], R10 ;  /* 0x0000080a01007387 */ /* 0x0013e40000100a00 */
[----:B------:R-:W-:-:S07]  /*0130*/  LEPC R20, `(.L_x_0) ;  /* 0x000000001014794e */ /* 0x000fce0000000000 */
[----:B-1--4-:R-:W-:Y:S05]  /*0140*/  CALL.ABS.NOINC R2 ;  /* 0x0000000002007343 */ /* 0x012fea0003c00000 */
.L_x_0:
[----:B------:R-:W-:Y:S05]  /*0150*/  EXIT ;  /* 0x000000000000794d */ /* 0x000fea0003800000 */
.L_x_1:
[----:B------:R-:W-:-:S00]  /*0160*/  BRA `(.L_x_1) ;  /* 0xfffffffc00fc7947 */ /* 0x000fc0000383ffff */
[----:B------:R-:W-:-:S00]  /*0170*/  NOP ;  /* 0x0000000000007918 */ /* 0x000fc00000000000 */
        /* <DEDUP_REMOVED lines=8> */
.L_x_2:


//--------------------- .nv.global.init           --------------------------
	.section	.nv.global.init,"aw",@progbits
.nv.global.init:
	.type		$str,@object
	.size		$str,(.L_0 - $str)
$str:
        /*0000*/ 	.byte	0x48, 0x65, 0x6c, 0x6c, 0x6f, 0x2c, 0x20, 0x77, 0x6f, 0x72, 0x6c, 0x64, 0x20, 0x66, 0x72, 0x6f
        /*0010*/ 	.byte	0x6d, 0x20, 0x62, 0x6c, 0x6f, 0x63, 0x6b, 0x20, 0x25, 0x64, 0x20, 0x6f, 0x66, 0x20, 0x25, 0x64
        /*0020*/ 	.byte	0x2c, 0x20, 0x74, 0x68, 0x72, 0x65, 0x61, 0x64, 0x20, 0x25, 0x64, 0x20, 0x6f, 0x66, 0x20, 0x25
        /*0030*/ 	.byte	0x64, 0x2c, 0x20, 0x47, 0x50, 0x55, 0x20, 0x25, 0x64, 0x21, 0x0a, 0x00
.L_0:


//--------------------- .nv.shared.reserved.0     --------------------------
	.section	.nv.shared.reserved.0,"aw",@nobits
	.weak		__nv_reservedSMEM_offset_0_alias
	.size		__nv_reservedSMEM_offset_0_alias, 0, 64
	.other		__nv_reservedSMEM_offset_0_alias,@"STO_CUDA_RESERVED_SHARED STV_DEFAULT"
__nv_reservedSMEM_offset_0_alias:
	.zero		0
	.zero		64


//--------------------- .nv.constant0._Z6kernelv  --------------------------
	.section	.nv.constant0._Z6kernelv,"a",@progbits
	.sectionflags	@""
	.align	4
.nv.constant0._Z6kernelv:
	.zero		896


//--------------------- SYMBOLS --------------------------

	.type		.nv.reservedSmem.offset0,@object
	.size		.nv.reservedSmem.offset0,0x4
	.type		vprintf,@function
